	.headerflags	@"EF_CUDA_TEXMODE_UNIFIED EF_CUDA_64BIT_ADDRESS EF_CUDA_ACCELERATORS EF_CUDA_SM90 EF_CUDA_VIRTUAL_SM(EF_CUDA_SM90)"
	.elftype	@"ET_EXEC"


//--------------------- .nv.info                  --------------------------
	.section	.nv.info,"",@"SHT_CUDA_INFO"
	.align	4


	//----- nvinfo : EIATTR_REGCOUNT
	.align		4
        /*0000*/ 	.byte	0x04, 0x2f
        /*0002*/ 	.short	(.L_13 - .L_12)
	.align		4
.L_12:
        /*0004*/ 	.word	index@(triton_poi_fused_add_embedding_0)
        /*0008*/ 	.word	0x0000001a


	//----- nvinfo : EIATTR_MIN_STACK_SIZE
	.align		4
.L_13:
        /*000c*/ 	.byte	0x04, 0x12
        /*000e*/ 	.short	(.L_15 - .L_14)
	.align		4
.L_14:
        /*0010*/ 	.word	index@(triton_poi_fused_add_embedding_0)
        /*0014*/ 	.word	0x00000000


	//----- nvinfo : EIATTR_FRAME_SIZE
	.align		4
.L_15:
        /*0018*/ 	.byte	0x04, 0x11
        /*001a*/ 	.short	(.L_17 - .L_16)
	.align		4
.L_16:
        /*001c*/ 	.word	index@(triton_poi_fused_add_embedding_0)
        /*0020*/ 	.word	0x00000000


	//----- nvinfo : EIATTR_MIN_STACK_SIZE
	.align		4
.L_17:
        /*0024*/ 	.byte	0x04, 0x12
        /*0026*/ 	.short	(.L_19 - .L_18)
	.align		4
.L_18:
        /*0028*/ 	.word	index@(triton_poi_fused_add_embedding_0)
        /*002c*/ 	.word	0x00000000
.L_19:


//--------------------- .nv.info.triton_poi_fused_add_embedding_0 --------------------------
	.section	.nv.info.triton_poi_fused_add_embedding_0,"",@"SHT_CUDA_INFO"
	.sectionflags	@""
	.align	4


	//----- nvinfo : EIATTR_CUDA_API_VERSION
	.align		4
        /*0000*/ 	.byte	0x04, 0x37
        /*0002*/ 	.short	(.L_21 - .L_20)
.L_20:
        /*0004*/ 	.word	0x0000007c


	//----- nvinfo : EIATTR_KPARAM_INFO
	.align		4
.L_21:
        /*0008*/ 	.byte	0x04, 0x17
        /*000a*/ 	.short	(.L_23 - .L_22)
.L_22:
        /*000c*/ 	.word	0x00000000
        /*0010*/ 	.short	0x0006
        /*0012*/ 	.short	0x0030
        /*0014*/ 	.byte	0x00, 0xf0, 0x11, 0x00


	//----- nvinfo : EIATTR_KPARAM_INFO
	.align		4
.L_23:
        /*0018*/ 	.byte	0x04, 0x17
        /*001a*/ 	.short	(.L_25 - .L_24)
.L_24:
        /*001c*/ 	.word	0x00000000
        /*0020*/ 	.short	0x0005
        /*0022*/ 	.short	0x0028
        /*0024*/ 	.byte	0x00, 0xf4, 0x21, 0x00


	//----- nvinfo : EIATTR_KPARAM_INFO
	.align		4
.L_25:
        /*0028*/ 	.byte	0x04, 0x17
        /*002a*/ 	.short	(.L_27 - .L_26)
.L_26:
        /*002c*/ 	.word	0x00000000
        /*0030*/ 	.short	0x0004
        /*0032*/ 	.short	0x0020
        /*0034*/ 	.byte	0x00, 0xf4, 0x21, 0x00


	//----- nvinfo : EIATTR_KPARAM_INFO
	.align		4
.L_27:
        /*0038*/ 	.byte	0x04, 0x17
        /*003a*/ 	.short	(.L_29 - .L_28)
.L_28:
        /*003c*/ 	.word	0x00000000
        /*0040*/ 	.short	0x0003
        /*0042*/ 	.short	0x0018
        /*0044*/ 	.byte	0x00, 0xf4, 0x21, 0x00


	//----- nvinfo : EIATTR_KPARAM_INFO
	.align		4
.L_29:
        /*0048*/ 	.byte	0x04, 0x17
        /*004a*/ 	.short	(.L_31 - .L_30)
.L_30:
        /*004c*/ 	.word	0x00000000
        /*0050*/ 	.short	0x0002
        /*0052*/ 	.short	0x0010
        /*0054*/ 	.byte	0x00, 0xf4, 0x21, 0x00


	//----- nvinfo : EIATTR_KPARAM_INFO
	.align		4
.L_31:
        /*0058*/ 	.byte	0x04, 0x17
        /*005a*/ 	.short	(.L_33 - .L_32)
.L_32:
        /*005c*/ 	.word	0x00000000
        /*0060*/ 	.short	0x0001
        /*0062*/ 	.short	0x0008
        /*0064*/ 	.byte	0x00, 0xf4, 0x21, 0x00


	//----- nvinfo : EIATTR_KPARAM_INFO
	.align		4
.L_33:
        /*0068*/ 	.byte	0x04, 0x17
        /*006a*/ 	.short	(.L_35 - .L_34)
.L_34:
        /*006c*/ 	.word	0x00000000
        /*0070*/ 	.short	0x0000
        /*0072*/ 	.short	0x0000
        /*0074*/ 	.byte	0x00, 0xf4, 0x21, 0x00


	//----- nvinfo : EIATTR_SPARSE_MMA_MASK
	.align		4
.L_35:
        /*0078*/ 	.byte	0x03, 0x50
        /*007a*/ 	.short	0x0000


	//----- nvinfo : EIATTR_MAXREG_COUNT
	.align		4
        /*007c*/ 	.byte	0x03, 0x1b
        /*007e*/ 	.short	0x00ff


	//----- nvinfo : EIATTR_EXTERNS
	.align		4
        /*0080*/ 	.byte	0x04, 0x0f
        /*0082*/ 	.short	(.L_37 - .L_36)


	//   ....[0]....
	.align		4
.L_36:
        /*0084*/ 	.word	index@(__assertfail)


	//----- nvinfo : EIATTR_SYSCALL_OFFSETS
	.align		4
.L_37:
        /*0088*/ 	.byte	0x04, 0x46
        /*008a*/ 	.short	(.L_39 - .L_38)


	//   ....[0]....
.L_38:
        /*008c*/ 	.word	0x000003a0


	//   ....[1]....
        /*0090*/ 	.word	0x000005c0


	//   ....[2]....
        /*0094*/ 	.word	0x00000800


	//   ....[3]....
        /*0098*/ 	.word	0x00000a20


	//----- nvinfo : EIATTR_EXIT_INSTR_OFFSETS
	.align		4
.L_39:
        /*009c*/ 	.byte	0x04, 0x1c
        /*009e*/ 	.short	(.L_41 - .L_40)


	//   ....[0]....
.L_40:
        /*00a0*/ 	.word	0x00000b20


	//   ....[1]....
        /*00a4*/ 	.word	0x00000b40


	//----- nvinfo : EIATTR_REQNTID
	.align		4
.L_41:
        /*00a8*/ 	.byte	0x04, 0x10
        /*00aa*/ 	.short	(.L_43 - .L_42)
.L_42:
        /*00ac*/ 	.word	0x00000080
        /*00b0*/ 	.word	0x00000001
        /*00b4*/ 	.word	0x00000001


	//----- nvinfo : EIATTR_CRS_STACK_SIZE
	.align		4
.L_43:
        /*00b8*/ 	.byte	0x04, 0x1e
        /*00ba*/ 	.short	(.L_45 - .L_44)
.L_44:
        /*00bc*/ 	.word	0x00000000


	//----- nvinfo : EIATTR_CBANK_PARAM_SIZE
	.align		4
.L_45:
        /*00c0*/ 	.byte	0x03, 0x19
        /*00c2*/ 	.short	0x0034


	//----- nvinfo : EIATTR_PARAM_CBANK
	.align		4
        /*00c4*/ 	.byte	0x04, 0x0a
        /*00c6*/ 	.short	(.L_47 - .L_46)
	.align		4
.L_46:
        /*00c8*/ 	.word	index@(.nv.constant0.triton_poi_fused_add_embedding_0)
        /*00cc*/ 	.short	0x0210
        /*00ce*/ 	.short	0x0034


	//----- nvinfo : EIATTR_SW_WAR
	.align		4
.L_47:
        /*00d0*/ 	.byte	0x04, 0x36
        /*00d2*/ 	.short	(.L_49 - .L_48)
.L_48:
        /*00d4*/ 	.word	0x00000008
.L_49:


//--------------------- .nv.callgraph             --------------------------
	.section	.nv.callgraph,"",@"SHT_CUDA_CALLGRAPH"
	.align	4
	.sectionentsize	8
	.align		4
        /*0000*/ 	.word	0x00000000
	.align		4
        /*0004*/ 	.word	0xffffffff
	.align		4
        /*0008*/ 	.word	index@(triton_poi_fused_add_embedding_0)
	.align		4
        /*000c*/ 	.word	index@(__assertfail)
	.align		4
        /*0010*/ 	.word	0x00000000
	.align		4
        /*0014*/ 	.word	0xfffffffe
	.align		4
        /*0018*/ 	.word	0x00000000
	.align		4
        /*001c*/ 	.word	0xfffffffd
	.align		4
        /*0020*/ 	.word	0x00000000
	.align		4
        /*0024*/ 	.word	0xfffffffc


//--------------------- .nv.constant4             --------------------------
	.section	.nv.constant4,"a",@progbits
	.align	8
	.align		8
.nv.constant4:
        /*0000*/ 	.dword	__assertfail
	.align		8
        /*0008*/ 	.dword	assertFunc_3
	.align		8
        /*0010*/ 	.dword	assertFile_3
	.align		8
        /*0018*/ 	.dword	assertMessage_3
	.align		8
        /*0020*/ 	.dword	assertFunc_2
	.align		8
        /*0028*/ 	.dword	assertFile_2
	.align		8
        /*0030*/ 	.dword	assertMessage_2
	.align		8
        /*0038*/ 	.dword	assertFunc_1
	.align		8
        /*0040*/ 	.dword	assertFile_1
	.align		8
        /*0048*/ 	.dword	assertMessage_1
	.align		8
        /*0050*/ 	.dword	assertFunc_0
	.align		8
        /*0058*/ 	.dword	assertFile_0
	.align		8
        /*0060*/ 	.dword	assertMessage_0


//--------------------- .text.triton_poi_fused_add_embedding_0 --------------------------
	.section	.text.triton_poi_fused_add_embedding_0,"ax",@progbits
	.sectionflags	@"SHF_BARRIERS=1"
	.align	128
        .global         triton_poi_fused_add_embedding_0
        .type           triton_poi_fused_add_embedding_0,@function
        .size           triton_poi_fused_add_embedding_0,(.L_x_5 - triton_poi_fused_add_embedding_0)
        .other          triton_poi_fused_add_embedding_0,@"STO_CUDA_ENTRY STV_DEFAULT"
triton_poi_fused_add_embedding_0:
.text.triton_poi_fused_add_embedding_0:
[----:B------:R-:W0:Y:S02]  /*0000*/  LDC R1, c[0x0][0x28] ;  /* 0x00000a00ff017b82 */ /* 0x000e240000000800 */
[----:B------:R-:W1:Y:S01]  /*0010*/  S2R R0, SR_TID.X ;  /* 0x0000000000007919 */ /* 0x000e620000002100 */
[----:B------:R-:W-:Y:S01]  /*0020*/  IMAD.MOV.U32 R8, RZ, RZ, RZ ;  /* 0x000000ffff087224 */ /* 0x000fe200078e00ff */
[----:B------:R-:W-:Y:S01]  /*0030*/  ULDC.64 UR4, c[0x0][0x208] ;  /* 0x0000820000047ab9 */ /* 0x000fe20000000a00 */
[----:B------:R-:W2:Y:S01]  /*0040*/  S2R R5, SR_CTAID.X ;  /* 0x0000000000057919 */ /* 0x000ea20000002500 */
[----:B-1----:R-:W-:-:S05]  /*0050*/  LOP3.LUT R0, R0, 0x7f, RZ, 0xc0, !PT ;  /* 0x0000007f00007812 */ /* 0x002fca00078ec0ff */
[----:B--2---:R-:W-:Y:S01]  /*0060*/  IMAD R0, R5, 0x80, R0 ;  /* 0x0000008005007824 */ /* 0x004fe200078e0200 */
[----:B------:R-:W-:-:S04]  /*0070*/  SHF.R.S32.HI R5, RZ, 0x18, R5 ;  /* 0x00000018ff057819 */ /* 0x000fc80000011405 */
[----:B------:R-:W-:Y:S02]  /*0080*/  SHF.R.S32.HI R3, RZ, 0x1f, R0 ;  /* 0x0000001fff037819 */ /* 0x000fe40000011400 */
[----:B------:R-:W-:Y:S02]  /*0090*/  SGXT R5, R5, 0x1 ;  /* 0x000000010505781a */ /* 0x000fe40000000200 */
[-C--:B------:R-:W-:Y:S02]  /*00a0*/  LEA.HI R17, R3, R0.reuse, RZ, 0x2 ;  /* 0x0000000003117211 */ /* 0x080fe400078f10ff */
[----:B------:R-:W1:Y:S01]  /*00b0*/  LDC.64 R2, c[0x0][0x210] ;  /* 0x00008400ff027b82 */ /* 0x000e620000000a00 */
[----:B------:R-:W-:Y:S02]  /*00c0*/  LEA.HI R5, R5, R0, RZ, 0x4 ;  /* 0x0000000005057211 */ /* 0x000fe400078f20ff */
[----:B------:R-:W-:Y:S02]  /*00d0*/  SHF.R.S32.HI R17, RZ, 0x2, R17 ;  /* 0x00000002ff117819 */ /* 0x000fe40000011411 */
[----:B------:R-:W-:-:S02]  /*00e0*/  LOP3.LUT R5, R5, 0xfffffff0, RZ, 0xc0, !PT ;  /* 0xfffffff005057812 */ /* 0x000fc400078ec0ff */
[----:B------:R-:W-:Y:S02]  /*00f0*/  LEA.HI R4, R17, R17, RZ, 0x2 ;  /* 0x0000001111047211 */ /* 0x000fe400078f10ff */
[----:B------:R-:W-:Y:S02]  /*0100*/  ISETP.GE.AND P2, PT, R0, 0x100, PT ;  /* 0x000001000000780c */ /* 0x000fe40003f46270 */
[----:B------:R-:W-:-:S04]  /*0110*/  LOP3.LUT R4, R4, 0xfffffffc, RZ, 0xc0, !PT ;  /* 0xfffffffc04047812 */ /* 0x000fc800078ec0ff */
[----:B------:R-:W-:-:S05]  /*0120*/  IADD3 R11, R5, R17, -R4 ;  /* 0x00000011050b7210 */ /* 0x000fca0007ffe804 */
[----:B------:R-:W-:-:S04]  /*0130*/  VIADD R5, R11, 0xc ;  /* 0x0000000c0b057836 */ /* 0x000fc80000000000 */
[----:B-1----:R-:W-:-:S05]  /*0140*/  IMAD.WIDE R4, R5, 0x4, R2 ;  /* 0x0000000405047825 */ /* 0x002fca00078e0202 */
[----:B------:R-:W2:Y:S01]  /*0150*/  @!P2 LDG.E.EL R8, desc[UR4][R4.64] ;  /* 0x000000040408a981 */ /* 0x000ea2000c2e1900 */
[C---:B------:R-:W-:Y:S02]  /*0160*/  VIADD R7, R11.reuse, 0x8 ;  /* 0x000000080b077836 */ /* 0x040fe40000000000 */
[C---:B------:R-:W-:Y:S02]  /*0170*/  VIADD R9, R11.reuse, 0x4 ;  /* 0x000000040b097836 */ /* 0x040fe40000000000 */
[----:B------:R-:W-:-:S04]  /*0180*/  IMAD.WIDE R10, R11, 0x4, R2 ;  /* 0x000000040b0a7825 */ /* 0x000fc800078e0202 */
[----:B------:R-:W-:-:S04]  /*0190*/  IMAD.WIDE R6, R7, 0x4, R2 ;  /* 0x0000000407067825 */ /* 0x000fc800078e0202 */
[----:B------:R-:W-:-:S04]  /*01a0*/  IMAD.WIDE R2, R9, 0x4, R2 ;  /* 0x0000000409027825 */ /* 0x000fc800078e0202 */
[----:B------:R-:W-:Y:S02]  /*01b0*/  IMAD.MOV.U32 R9, RZ, RZ, RZ ;  /* 0x000000ffff097224 */ /* 0x000fe400078e00ff */
[----:B------:R-:W-:Y:S02]  /*01c0*/  IMAD.MOV.U32 R16, RZ, RZ, RZ ;  /* 0x000000ffff107224 */ /* 0x000fe400078e00ff */
[----:B------:R-:W-:Y:S02]  /*01d0*/  IMAD.MOV.U32 R15, RZ, RZ, RZ ;  /* 0x000000ffff0f7224 */ /* 0x000fe400078e00ff */
[----:B------:R1:W5:Y:S04]  /*01e0*/  @!P2 LDG.E.EL R9, desc[UR4][R10.64] ;  /* 0x000000040a09a981 */ /* 0x000368000c2e1900 */
[----:B------:R1:W5:Y:S04]  /*01f0*/  @!P2 LDG.E.EL R16, desc[UR4][R6.64] ;  /* 0x000000040610a981 */ /* 0x000368000c2e1900 */
[----:B------:R1:W5:Y:S01]  /*0200*/  @!P2 LDG.E.EL R15, desc[UR4][R2.64] ;  /* 0x00000004020fa981 */ /* 0x000362000c2e1900 */
[----:B--2---:R-:W2:Y:S02]  /*0210*/  F2I.S64.TRUNC R4, R8 ;  /* 0x0000000800047311 */ /* 0x004ea4000020d900 */
[----:B--2---:R-:W-:-:S02]  /*0220*/  IADD3 R13, P1, R4, 0x18, RZ ;  /* 0x00000018040d7810 */ /* 0x004fc40007f3e0ff */
[----:B------:R-:W-:-:S03]  /*0230*/  ISETP.GE.AND P0, PT, R5, RZ, PT ;  /* 0x000000ff0500720c */ /* 0x000fc60003f06270 */
[----:B------:R-:W-:Y:S01]  /*0240*/  IMAD.X R19, RZ, RZ, R5, P1 ;  /* 0x000000ffff137224 */ /* 0x000fe200008e0605 */
[----:B------:R-:W-:-:S04]  /*0250*/  SEL R14, R13, R4, !P0 ;  /* 0x000000040d0e7207 */ /* 0x000fc80004000000 */
[----:B------:R-:W-:Y:S02]  /*0260*/  SEL R19, R19, R5, !P0 ;  /* 0x0000000513137207 */ /* 0x000fe40004000000 */
[----:B------:R-:W-:Y:S02]  /*0270*/  ISETP.GT.AND P0, PT, R0, 0xff, PT ;  /* 0x000000ff0000780c */ /* 0x000fe40003f04270 */
[----:B------:R-:W-:-:S04]  /*0280*/  ISETP.LT.U32.AND P1, PT, R14, 0x18, PT ;  /* 0x000000180e00780c */ /* 0x000fc80003f21070 */
[----:B------:R-:W-:-:S13]  /*0290*/  ISETP.LT.U32.OR.EX P1, PT, R19, RZ, P0, P1 ;  /* 0x000000ff1300720c */ /* 0x000fda0000721510 */
[----:B-1----:R-:W-:Y:S05]  /*02a0*/  @P1 BRA `(.L_x_0) ;  /* 0x0000000000401947 */ /* 0x002fea0003800000 */
[----:B------:R-:W-:Y:S01]  /*02b0*/  MOV R2, 0x0 ;  /* 0x0000000000027802 */ /* 0x000fe20000000f00 */
[----:B------:R-:W-:Y:S01]  /*02c0*/  ULDC.64 UR6, c[0x4][0x60] ;  /* 0x0100180000067ab9 */ /* 0x000fe20000000a00 */
[----:B------:R-:W-:Y:S01]  /*02d0*/  ULDC.64 UR8, c[0x4][0x50] ;  /* 0x0100140000087ab9 */ /* 0x000fe20000000a00 */
[----:B------:R-:W-:Y:S01]  /*02e0*/  MOV R4, UR6 ;  /* 0x0000000600047c02 */ /* 0x000fe20008000f00 */
[----:B------:R-:W-:Y:S01]  /*02f0*/  IMAD.U32 R5, RZ, RZ, UR7 ;  /* 0x00000007ff057e24 */ /* 0x000fe2000f8e00ff */
[----:B------:R-:W-:Y:S01]  /*0300*/  ULDC.64 UR6, c[0x4][0x58] ;  /* 0x0100160000067ab9 */ /* 0x000fe20000000a00 */
[----:B------:R-:W1:Y:S01]  /*0310*/  LDC.64 R2, c[0x4][R2] ;  /* 0x0100000002027b82 */ /* 0x000e620000000a00 */
[----:B------:R-:W-:Y:S01]  /*0320*/  HFMA2.MMA R13, -RZ, RZ, 0, 0 ;  /* 0x00000000ff0d7435 */ /* 0x000fe200000001ff */
[----:B------:R-:W-:-:S10]  /*0330*/  IMAD.U32 R6, RZ, RZ, UR6 ;  /* 0x00000006ff067e24 */ /* 0x000fd4000f8e00ff */
[----:B------:R-:W-:Y:S01]  /*0340*/  LEPC R20, `(.L_x_0) ;  /* 0x000000006014794e */ /* 0x000fe20000000000 */
[----:B------:R-:W-:Y:S02]  /*0350*/  IMAD.U32 R7, RZ, RZ, UR7 ;  /* 0x00000007ff077e24 */ /* 0x000fe4000f8e00ff */
[----:B------:R-:W-:Y:S02]  /*0360*/  IMAD.U32 R10, RZ, RZ, UR8 ;  /* 0x00000008ff0a7e24 */ /* 0x000fe4000f8e00ff */
[----:B------:R-:W-:Y:S02]  /*0370*/  IMAD.U32 R11, RZ, RZ, UR9 ;  /* 0x00000009ff0b7e24 */ /* 0x000fe4000f8e00ff */
[----:B------:R-:W-:Y:S02]  /*0380*/  IMAD.MOV.U32 R8, RZ, RZ, 0x25 ;  /* 0x00000025ff087424 */ /* 0x000fe400078e00ff */
[----:B------:R-:W-:-:S07]  /*0390*/  IMAD.MOV.U32 R12, RZ, RZ, 0x1 ;  /* 0x00000001ff0c7424 */ /* 0x000fce00078e00ff */
[----:B01---5:R-:W-:Y:S05]  /*03a0*/  CALL.ABS.NOINC R2 ;  /* 0x0000000002007343 */ /* 0x023fea0003c00000 */
.L_x_0:
[----:B------:R-:W-:Y:S05]  /*03b0*/  WARPSYNC.ALL ;  /* 0x0000000000007948 */ /* 0x000fea0003800000 */
[----:B------:R-:W-:Y:S01]  /*03c0*/  BAR.SYNC.DEFER_BLOCKING 0x0 ;  /* 0x0000000000007b1d */ /* 0x000fe20000010000 */
[----:B------:R-:W-:-:S05]  /*03d0*/  IMAD R17, R17, -0x4, R0 ;  /* 0xfffffffc11117824 */ /* 0x000fca00078e0200 */
[----:B------:R-:W-:Y:S02]  /*03e0*/  ULDC.64 UR6, c[0x0][0x218] ;  /* 0x0000860000067ab9 */ /* 0x000fe40000000a00 */
[----:B------:R-:W-:-:S04]  /*03f0*/  LEA R2, P1, R14, UR6, 0x4 ;  /* 0x000000060e027c11 */ /* 0x000fc8000f8220ff */
[----:B------:R-:W-:Y:S01]  /*0400*/  LEA.HI.X R3, R14, UR7, R19, 0x4, P1 ;  /* 0x000000070e037c11 */ /* 0x000fe200088f2413 */
[----:B------:R-:W-:Y:S02]  /*0410*/  IMAD.MOV.U32 R14, RZ, RZ, RZ ;  /* 0x000000ffff0e7224 */ /* 0x000fe400078e00ff */
[----:B------:R-:W-:-:S05]  /*0420*/  IMAD.WIDE R4, R17, 0x4, R2 ;  /* 0x0000000411047825 */ /* 0x000fca00078e0202 */
[----:B------:R1:W1:Y:S01]  /*0430*/  @!P2 LDG.E R14, desc[UR4][R4.64] ;  /* 0x00000004040ea981 */ /* 0x000262000c1e1900 */
[----:B-----5:R-:W2:Y:S02]  /*0440*/  F2I.S64.TRUNC R2, R16 ;  /* 0x0000001000027311 */ /* 0x020ea4000020d900 */
[----:B--2---:R-:W-:Y:S02]  /*0450*/  IADD3 R7, P3, R2, 0x7, RZ ;  /* 0x0000000702077810 */ /* 0x004fe40007f7e0ff */
[----:B------:R-:W-:-:S03]  /*0460*/  ISETP.GE.AND P1, PT, R3, RZ, PT ;  /* 0x000000ff0300720c */ /* 0x000fc60003f26270 */
[----:B------:R-:W-:Y:S01]  /*0470*/  IMAD.X R11, RZ, RZ, R3, P3 ;  /* 0x000000ffff0b7224 */ /* 0x000fe200018e0603 */
[----:B------:R-:W-:-:S04]  /*0480*/  SEL R18, R7, R2, !P1 ;  /* 0x0000000207127207 */ /* 0x000fc80004800000 */
[----:B------:R-:W-:Y:S02]  /*0490*/  SEL R19, R11, R3, !P1 ;  /* 0x000000030b137207 */ /* 0x000fe40004800000 */
[----:B------:R-:W-:-:S04]  /*04a0*/  ISETP.LT.U32.AND P1, PT, R18, 0x7, PT ;  /* 0x000000071200780c */ /* 0x000fc80003f21070 */
[----:B------:R-:W-:-:S13]  /*04b0*/  ISETP.LT.U32.OR.EX P1, PT, R19, RZ, P0, P1 ;  /* 0x000000ff1300720c */ /* 0x000fda0000721510 */
[----:B-1----:R-:W-:Y:S05]  /*04c0*/  @P1 BRA `(.L_x_1) ;  /* 0x0000000000401947 */ /* 0x002fea0003800000 */
[----:B------:R-:W-:Y:S01]  /*04d0*/  MOV R2, 0x0 ;  /* 0x0000000000027802 */ /* 0x000fe20000000f00 */
[----:B------:R-:W-:Y:S01]  /*04e0*/  ULDC.64 UR6, c[0x4][0x48] ;  /* 0x0100120000067ab9 */ /* 0x000fe20000000a00 */
[----:B------:R-:W-:Y:S01]  /*04f0*/  ULDC.64 UR8, c[0x4][0x38] ;  /* 0x01000e0000087ab9 */ /* 0x000fe20000000a00 */
[----:B------:R-:W-:Y:S01]  /*0500*/  IMAD.U32 R4, RZ, RZ, UR6 ;  /* 0x00000006ff047e24 */ /* 0x000fe2000f8e00ff */
[----:B------:R-:W-:Y:S01]  /*0510*/  MOV R11, UR9 ;  /* 0x00000009000b7c02 */ /* 0x000fe20008000f00 */
[----:B------:R-:W-:Y:S01]  /*0520*/  IMAD.U32 R5, RZ, RZ, UR7 ;  /* 0x00000007ff057e24 */ /* 0x000fe2000f8e00ff */
[----:B------:R-:W1:Y:S01]  /*0530*/  LDC.64 R2, c[0x4][R2] ;  /* 0x0100000002027b82 */ /* 0x000e620000000a00 */
[----:B------:R-:W-:Y:S01]  /*0540*/  ULDC.64 UR6, c[0x4][0x40] ;  /* 0x0100100000067ab9 */ /* 0x000fe20000000a00 */
[----:B------:R-:W-:-:S07]  /*0550*/  IMAD.U32 R10, RZ, RZ, UR8 ;  /* 0x00000008ff0a7e24 */ /* 0x000fce000f8e00ff */
[----:B------:R-:W-:Y:S01]  /*0560*/  LEPC R20, `(.L_x_1) ;  /* 0x000000006014794e */ /* 0x000fe20000000000 */
[----:B------:R-:W-:Y:S02]  /*0570*/  IMAD.U32 R6, RZ, RZ, UR6 ;  /* 0x00000006ff067e24 */ /* 0x000fe4000f8e00ff */
[----:B------:R-:W-:Y:S02]  /*0580*/  IMAD.U32 R7, RZ, RZ, UR7 ;  /* 0x00000007ff077e24 */ /* 0x000fe4000f8e00ff */
[----:B------:R-:W-:Y:S02]  /*0590*/  IMAD.MOV.U32 R8, RZ, RZ, 0x2c ;  /* 0x0000002cff087424 */ /* 0x000fe400078e00ff */
[----:B------:R-:W-:Y:S02]  /*05a0*/  IMAD.MOV.U32 R12, RZ, RZ, 0x1 ;  /* 0x00000001ff0c7424 */ /* 0x000fe400078e00ff */
[----:B------:R-:W-:-:S07]  /*05b0*/  IMAD.MOV.U32 R13, RZ, RZ, RZ ;  /* 0x000000ffff0d7224 */ /* 0x000fce00078e00ff */
[----:B01----:R-:W-:Y:S05]  /*05c0*/  CALL.ABS.NOINC R2 ;  /* 0x0000000002007343 */ /* 0x003fea0003c00000 */
.L_x_1:
[----:B------:R-:W-:Y:S05]  /*05d0*/  WARPSYNC.ALL ;  /* 0x0000000000007948 */ /* 0x000fea0003800000 */
[----:B------:R-:W-:Y:S01]  /*05e0*/  BAR.SYNC.DEFER_BLOCKING 0x0 ;  /* 0x0000000000007b1d */ /* 0x000fe20000010000 */
[----:B------:R-:W-:Y:S01]  /*05f0*/  IMAD.SHL.U32 R16, R17, 0x4, RZ ;  /* 0x0000000411107824 */ /* 0x000fe200078e00ff */
[----:B------:R-:W-:-:S04]  /*0600*/  SHF.R.S32.HI R2, RZ, 0x1f, R17 ;  /* 0x0000001fff027819 */ /* 0x000fc80000011411 */
[----:B------:R-:W-:Y:S01]  /*0610*/  ULDC.64 UR6, c[0x0][0x220] ;  /* 0x0000880000067ab9 */ /* 0x000fe20000000a00 */
[----:B------:R-:W-:Y:S02]  /*0620*/  SHF.L.U64.HI R17, R17, 0x2, R2 ;  /* 0x0000000211117819 */ /* 0x000fe40000010202 */
[----:B------:R-:W-:-:S04]  /*0630*/  LEA R5, P1, R18, UR6, 0x4 ;  /* 0x0000000612057c11 */ /* 0x000fc8000f8220ff */
[----:B------:R-:W-:Y:S01]  /*0640*/  LEA.HI.X R18, R18, UR7, R19, 0x4, P1 ;  /* 0x0000000712127c11 */ /* 0x000fe200088f2413 */
[----:B------:R-:W-:Y:S01]  /*0650*/  IMAD.MOV.U32 R19, RZ, RZ, RZ ;  /* 0x000000ffff137224 */ /* 0x000fe200078e00ff */
[----:B------:R-:W-:-:S05]  /*0660*/  IADD3 R4, P1, R16, R5, RZ ;  /* 0x0000000510047210 */ /* 0x000fca0007f3e0ff */
[----:B------:R-:W-:-:S05]  /*0670*/  IMAD.X R5, R17, 0x1, R18, P1 ;  /* 0x0000000111057824 */ /* 0x000fca00008e0612 */
[----:B------:R1:W5:Y:S01]  /*0680*/  @!P2 LDG.E R19, desc[UR4][R4.64] ;  /* 0x000000040413a981 */ /* 0x000362000c1e1900 */
[----:B------:R-:W2:Y:S02]  /*0690*/  F2I.S64.TRUNC R2, R15 ;  /* 0x0000000f00027311 */ /* 0x000ea4000020d900 */
[----:B--2---:R-:W-:-:S04]  /*06a0*/  SHF.R.U32.HI R7, RZ, 0x1a, R3 ;  /* 0x0000001aff077819 */ /* 0x004fc80000011603 */
[----:B------:R-:W-:-:S04]  /*06b0*/  LOP3.LUT R7, R7, 0x20, RZ, 0xc0, !PT ;  /* 0x0000002007077812 */ /* 0x000fc800078ec0ff */
[----:B------:R-:W-:-:S05]  /*06c0*/  IADD3 R18, P1, R2, R7, RZ ;  /* 0x0000000702127210 */ /* 0x000fca0007f3e0ff */
[----:B------:R-:W-:Y:S01]  /*06d0*/  IMAD.X R23, RZ, RZ, R3, P1 ;  /* 0x000000ffff177224 */ /* 0x000fe200008e0603 */
        /* <DEDUP_REMOVED lines=19> */
.L_x_2:
[----:B------:R-:W-:Y:S05]  /*0810*/  WARPSYNC.ALL ;  /* 0x0000000000007948 */ /* 0x000fea0003800000 */
[----:B------:R-:W-:Y:S01]  /*0820*/  BAR.SYNC.DEFER_BLOCKING 0x0 ;  /* 0x0000000000007b1d */ /* 0x000fe20000010000 */
[----:B------:R-:W-:-:S05]  /*0830*/  IMAD.MOV.U32 R15, RZ, RZ, RZ ;  /* 0x000000ffff0f7224 */ /* 0x000fca00078e00ff */
[----:B------:R-:W-:Y:S02]  /*0840*/  ULDC.64 UR6, c[0x0][0x228] ;  /* 0x00008a0000067ab9 */ /* 0x000fe40000000a00 */
[----:B------:R-:W-:-:S04]  /*0850*/  LEA R5, P1, R18, UR6, 0x4 ;  /* 0x0000000612057c11 */ /* 0x000fc8000f8220ff */
[----:B------:R-:W-:Y:S02]  /*0860*/  LEA.HI.X R2, R18, UR7, R23, 0x4, P1 ;  /* 0x0000000712027c11 */ /* 0x000fe400088f2417 */
[----:B------:R-:W-:-:S05]  /*0870*/  IADD3 R4, P1, R5, R16, RZ ;  /* 0x0000001005047210 */ /* 0x000fca0007f3e0ff */
[----:B------:R-:W-:-:S05]  /*0880*/  IMAD.X R5, R2, 0x1, R17, P1 ;  /* 0x0000000102057824 */ /* 0x000fca00008e0611 */
[----:B------:R1:W5:Y:S01]  /*0890*/  @!P2 LDG.E R15, desc[UR4][R4.64] ;  /* 0x00000004040fa981 */ /* 0x000362000c1e1900 */
[----:B------:R-:W2:Y:S02]  /*08a0*/  F2I.S64.TRUNC R2, R9 ;  /* 0x0000000900027311 */ /* 0x000ea4000020d900 */
        /* <DEDUP_REMOVED lines=23> */
[----:B01---5:R-:W-:Y:S05]  /*0a20*/  CALL.ABS.NOINC R2 ;  /* 0x0000000002007343 */ /* 0x023fea0003c00000 */
.L_x_3:
[----:B------:R-:W-:Y:S05]  /*0a30*/  WARPSYNC.ALL ;  /* 0x0000000000007948 */ /* 0x000fea0003800000 */
[----:B------:R-:W-:Y:S01]  /*0a40*/  BAR.SYNC.DEFER_BLOCKING 0x0 ;  /* 0x0000000000007b1d */ /* 0x000fe20000010000 */
[----:B------:R-:W-:-:S05]  /*0a50*/  IMAD.MOV.U32 R4, RZ, RZ, RZ ;  /* 0x000000ffff047224 */ /* 0x000fca00078e00ff */
[----:B------:R-:W-:Y:S02]  /*0a60*/  ULDC.64 UR6, c[0x0][0x230] ;  /* 0x00008c0000067ab9 */ /* 0x000fe40000000a00 */
[----:B------:R-:W-:-:S04]  /*0a70*/  LEA R3, P0, R18, UR6, 0x4 ;  /* 0x0000000612037c11 */ /* 0x000fc8000f8020ff */
[----:B------:R-:W-:Y:S02]  /*0a80*/  LEA.HI.X R2, R18, UR7, R23, 0x4, P0 ;  /* 0x0000000712027c11 */ /* 0x000fe400080f2417 */
[----:B------:R-:W-:-:S05]  /*0a90*/  IADD3 R16, P0, R3, R16, RZ ;  /* 0x0000001003107210 */ /* 0x000fca0007f1e0ff */
[----:B------:R-:W-:Y:S02]  /*0aa0*/  IMAD.X R17, R2, 0x1, R17, P0 ;  /* 0x0000000102117824 */ /* 0x000fe400000e0611 */
[----:B------:R-:W1:Y:S03]  /*0ab0*/  LDC.64 R2, c[0x0][0x238] ;  /* 0x00008e00ff027b82 */ /* 0x000e660000000a00 */
[----:B------:R-:W2:Y:S01]  /*0ac0*/  @!P2 LDG.E R4, desc[UR4][R16.64] ;  /* 0x000000041004a981 */ /* 0x000ea2000c1e1900 */
[----:B-----5:R-:W-:-:S04]  /*0ad0*/  FADD R14, R19, R14 ;  /* 0x0000000e130e7221 */ /* 0x020fc80000000000 */
[----:B------:R-:W-:Y:S01]  /*0ae0*/  FADD R15, R14, R15 ;  /* 0x0000000f0e0f7221 */ /* 0x000fe20000000000 */
[----:B-1----:R-:W-:-:S04]  /*0af0*/  IMAD.WIDE R2, R0, 0x4, R2 ;  /* 0x0000000400027825 */ /* 0x002fc800078e0202 */
[----:B--2---:R-:W-:-:S04]  /*0b00*/  FADD R4, R15, R4 ;  /* 0x000000040f047221 */ /* 0x004fc80000000000 */
[----:B------:R-:W-:Y:S01]  /*0b10*/  FADD R5, RZ, R4 ;  /* 0x00000004ff057221 */ /* 0x000fe20000000000 */
[----:B------:R-:W-:Y:S06]  /*0b20*/  @P2 EXIT ;  /* 0x000000000000294d */ /* 0x000fec0003800000 */
[----:B------:R-:W-:Y:S01]  /*0b30*/  STG.E desc[UR4][R2.64], R5 ;  /* 0x0000000502007986 */ /* 0x000fe2000c101904 */
[----:B------:R-:W-:Y:S05]  /*0b40*/  EXIT ;  /* 0x000000000000794d */ /* 0x000fea0003800000 */
.L_x_4:
[----:B------:R-:W-:-:S00]  /*0b50*/  BRA `(.L_x_4) ;  /* 0xfffffffc00fc7947 */ /* 0x000fc0000383ffff */
[----:B------:R-:W-:-:S00]  /*0b60*/  NOP ;  /* 0x0000000000007918 */ /* 0x000fc00000000000 */
        /* <DEDUP_REMOVED lines=9> */
.L_x_5:


//--------------------- .nv.global.init           --------------------------
	.section	.nv.global.init,"aw",@progbits
.nv.global.init:
	.type		assertFunc_1,@object
	.size		assertFunc_1,(assertFunc_3 - assertFunc_1)
assertFunc_1:
        /*0000*/ 	.byte	0x75, 0x6e, 0x6b, 0x6e, 0x6f, 0x77, 0x6e, 0x00
	.type		assertFunc_3,@object
	.size		assertFunc_3,(assertFunc_2 - assertFunc_3)
assertFunc_3:
        /*0008*/ 	.byte	0x75, 0x6e, 0x6b, 0x6e, 0x6f, 0x77, 0x6e, 0x00
	.type		assertFunc_2,@object
	.size		assertFunc_2,(assertFunc_0 - assertFunc_2)
assertFunc_2:
        /*0010*/ 	.byte	0x75, 0x6e, 0x6b, 0x6e, 0x6f, 0x77, 0x6e, 0x00
	.type		assertFunc_0,@object
	.size		assertFunc_0,(assertMessage_1 - assertFunc_0)
assertFunc_0:
        /*0018*/ 	.byte	0x75, 0x6e, 0x6b, 0x6e, 0x6f, 0x77, 0x6e, 0x00
	.type		assertMessage_1,@object
	.size		assertMessage_1,(assertMessage_0 - assertMessage_1)
assertMessage_1:
        /*0020*/ 	.byte	0x69, 0x6e, 0x64, 0x65, 0x78, 0x20, 0x6f, 0x75, 0x74, 0x20, 0x6f, 0x66, 0x20, 0x62, 0x6f, 0x75
        /*0030*/ 	.byte	0x6e, 0x64, 0x73, 0x3a, 0x20, 0x30, 0x20, 0x3c, 0x3d, 0x20, 0x74, 0x6d, 0x70, 0x31, 0x33, 0x20
        /*0040*/ 	.byte	0x3c, 0x20, 0x37, 0x00
	.type		assertMessage_0,@object
	.size		assertMessage_0,(assertMessage_3 - assertMessage_0)
assertMessage_0:
        /*0044*/ 	.byte	0x69, 0x6e, 0x64, 0x65, 0x78, 0x20, 0x6f, 0x75, 0x74, 0x20, 0x6f, 0x66, 0x20, 0x62, 0x6f, 0x75
        /*0054*/ 	.byte	0x6e, 0x64, 0x73, 0x3a, 0x20, 0x30, 0x20, 0x3c, 0x3d, 0x20, 0x74, 0x6d, 0x70, 0x35, 0x20, 0x3c
        /*0064*/ 	.byte	0x20, 0x32, 0x34, 0x00
	.type		assertMessage_3,@object
	.size		assertMessage_3,(assertMessage_2 - assertMessage_3)
assertMessage_3:
        /*0068*/ 	.byte	0x69, 0x6e, 0x64, 0x65, 0x78, 0x20, 0x6f, 0x75, 0x74, 0x20, 0x6f, 0x66, 0x20, 0x62, 0x6f, 0x75
        /*0078*/ 	.byte	0x6e, 0x64, 0x73, 0x3a, 0x20, 0x30, 0x20, 0x3c, 0x3d, 0x20, 0x74, 0x6d, 0x70, 0x33, 0x31, 0x20
        /*0088*/ 	.byte	0x3c, 0x20, 0x31, 0x33, 0x00
	.type		assertMessage_2,@object
	.size		assertMessage_2,(assertFile_0 - assertMessage_2)
assertMessage_2:
        /*008d*/ 	.byte	0x69, 0x6e, 0x64, 0x65, 0x78, 0x20, 0x6f, 0x75, 0x74, 0x20, 0x6f, 0x66, 0x20, 0x62, 0x6f, 0x75
        /*009d*/ 	.byte	0x6e, 0x64, 0x73, 0x3a, 0x20, 0x30, 0x20, 0x3c, 0x3d, 0x20, 0x74, 0x6d, 0x70, 0x32, 0x32, 0x20
        /*00ad*/ 	.byte	0x3c, 0x20, 0x33, 0x32, 0x00
	.type		assertFile_0,@object
	.size		assertFile_0,(assertFile_2 - assertFile_0)
assertFile_0:
        /*00b2*/ 	.byte	0x69, 0x6e, 0x64, 0x75, 0x63, 0x74, 0x6f, 0x72, 0x5f, 0x63, 0x61, 0x63, 0x68, 0x65, 0x2f, 0x62
        /*00c2*/ 	.byte	0x73, 0x2f, 0x63, 0x62, 0x73, 0x69, 0x63, 0x73, 0x71, 0x6a, 0x69, 0x32, 0x33, 0x66, 0x64, 0x78
        /*00d2*/ 	.byte	0x7a, 0x6a, 0x6c, 0x7a, 0x69, 0x72, 0x79, 0x33, 0x61, 0x36, 0x68, 0x68, 0x64, 0x68, 0x36, 0x34
        /*00e2*/ 	.byte	0x6b, 0x61, 0x6a, 0x65, 0x69, 0x36, 0x66, 0x69, 0x63, 0x69, 0x71, 0x74, 0x79, 0x70, 0x64, 0x69
        /*00f2*/ 	.byte	0x74, 0x65, 0x33, 0x66, 0x6f, 0x6f, 0x2e, 0x70, 0x79, 0x00
	.type		assertFile_2,@object
	.size		assertFile_2,(assertFile_1 - assertFile_2)
assertFile_2:
        /*00fc*/ 	.byte	0x69, 0x6e, 0x64, 0x75, 0x63, 0x74, 0x6f, 0x72, 0x5f, 0x63, 0x61, 0x63, 0x68, 0x65, 0x2f, 0x62
        /*010c*/ 	.byte	0x73, 0x2f, 0x63, 0x62, 0x73, 0x69, 0x63, 0x73, 0x71, 0x6a, 0x69, 0x32, 0x33, 0x66, 0x64, 0x78
        /*011c*/ 	.byte	0x7a, 0x6a, 0x6c, 0x7a, 0x69, 0x72, 0x79, 0x33, 0x61, 0x36, 0x68, 0x68, 0x64, 0x68, 0x36, 0x34
        /*012c*/ 	.byte	0x6b, 0x61, 0x6a, 0x65, 0x69, 0x36, 0x66, 0x69, 0x63, 0x69, 0x71, 0x74, 0x79, 0x70, 0x64, 0x69
        /*013c*/ 	.byte	0x74, 0x65, 0x33, 0x66, 0x6f, 0x6f, 0x2e, 0x70, 0x79, 0x00
	.type		assertFile_1,@object
	.size		assertFile_1,(assertFile_3 - assertFile_1)
assertFile_1:
        /*0146*/ 	.byte	0x69, 0x6e, 0x64, 0x75, 0x63, 0x74, 0x6f, 0x72, 0x5f, 0x63, 0x61, 0x63, 0x68, 0x65, 0x2f, 0x62
        /*0156*/ 	.byte	0x73, 0x2f, 0x63, 0x62, 0x73, 0x69, 0x63, 0x73, 0x71, 0x6a, 0x69, 0x32, 0x33, 0x66, 0x64, 0x78
        /*0166*/ 	.byte	0x7a, 0x6a, 0x6c, 0x7a, 0x69, 0x72, 0x79, 0x33, 0x61, 0x36, 0x68, 0x68, 0x64, 0x68, 0x36, 0x34
        /*0176*/ 	.byte	0x6b, 0x61, 0x6a, 0x65, 0x69, 0x36, 0x66, 0x69, 0x63, 0x69, 0x71, 0x74, 0x79, 0x70, 0x64, 0x69
        /*0186*/ 	.byte	0x74, 0x65, 0x33, 0x66, 0x6f, 0x6f, 0x2e, 0x70, 0x79, 0x00
	.type		assertFile_3,@object
	.size		assertFile_3,(.L_1 - assertFile_3)
assertFile_3:
        /*0190*/ 	.byte	0x69, 0x6e, 0x64, 0x75, 0x63, 0x74, 0x6f, 0x72, 0x5f, 0x63, 0x61, 0x63, 0x68, 0x65, 0x2f, 0x62
        /*01a0*/ 	.byte	0x73, 0x2f, 0x63, 0x62, 0x73, 0x69, 0x63, 0x73, 0x71, 0x6a, 0x69, 0x32, 0x33, 0x66, 0x64, 0x78
        /*01b0*/ 	.byte	0x7a, 0x6a, 0x6c, 0x7a, 0x69, 0x72, 0x79, 0x33, 0x61, 0x36, 0x68, 0x68, 0x64, 0x68, 0x36, 0x34
        /*01c0*/ 	.byte	0x6b, 0x61, 0x6a, 0x65, 0x69, 0x36, 0x66, 0x69, 0x63, 0x69, 0x71, 0x74, 0x79, 0x70, 0x64, 0x69
        /*01d0*/ 	.byte	0x74, 0x65, 0x33, 0x66, 0x6f, 0x6f, 0x2e, 0x70, 0x79, 0x00
.L_1:


//--------------------- .nv.constant0.triton_poi_fused_add_embedding_0 --------------------------
	.section	.nv.constant0.triton_poi_fused_add_embedding_0,"a",@progbits
	.sectionflags	@""
	.align	4
.nv.constant0.triton_poi_fused_add_embedding_0:
	.zero		580


//--------------------- SYMBOLS --------------------------

	.type		__assertfail,@function
